	.headerflags	@"EF_CUDA_TEXMODE_UNIFIED EF_CUDA_64BIT_ADDRESS EF_CUDA_ACCELERATORS EF_CUDA_SM90 EF_CUDA_VIRTUAL_SM(EF_CUDA_SM90)"
	.elftype	@"ET_EXEC"


//--------------------- .nv.info                  --------------------------
	.section	.nv.info,"",@"SHT_CUDA_INFO"
	.align	4


	//----- nvinfo : EIATTR_REGCOUNT
	.align		4
        /*0000*/ 	.byte	0x04, 0x2f
        /*0002*/ 	.short	(.L_3 - .L_2)
	.align		4
.L_2:
        /*0004*/ 	.word	index@(triton_per_fused_add_convolution_div_max_pool2d_with_indices_pow_relu_sqrt_sub_sum_22)
        /*0008*/ 	.word	0x0000001a


	//----- nvinfo : EIATTR_MIN_STACK_SIZE
	.align		4
.L_3:
        /*000c*/ 	.byte	0x04, 0x12
        /*000e*/ 	.short	(.L_5 - .L_4)
	.align		4
.L_4:
        /*0010*/ 	.word	index@(triton_per_fused_add_convolution_div_max_pool2d_with_indices_pow_relu_sqrt_sub_sum_22)
        /*0014*/ 	.word	0x00000000


	//----- nvinfo : EIATTR_FRAME_SIZE
	.align		4
.L_5:
        /*0018*/ 	.byte	0x04, 0x11
        /*001a*/ 	.short	(.L_7 - .L_6)
	.align		4
.L_6:
        /*001c*/ 	.word	index@(triton_per_fused_add_convolution_div_max_pool2d_with_indices_pow_relu_sqrt_sub_sum_22)
        /*0020*/ 	.word	0x00000000


	//----- nvinfo : EIATTR_MIN_STACK_SIZE
	.align		4
.L_7:
        /*0024*/ 	.byte	0x04, 0x12
        /*0026*/ 	.short	(.L_9 - .L_8)
	.align		4
.L_8:
        /*0028*/ 	.word	index@(triton_per_fused_add_convolution_div_max_pool2d_with_indices_pow_relu_sqrt_sub_sum_22)
        /*002c*/ 	.word	0x00000000
.L_9:


//--------------------- .nv.info.triton_per_fused_add_convolution_div_max_pool2d_with_indices_pow_relu_sqrt_sub_sum_22 --------------------------
	.section	.nv.info.triton_per_fused_add_convolution_div_max_pool2d_with_indices_pow_relu_sqrt_sub_sum_22,"",@"SHT_CUDA_INFO"
	.sectionflags	@""
	.align	4


	//----- nvinfo : EIATTR_CUDA_API_VERSION
	.align		4
        /*0000*/ 	.byte	0x04, 0x37
        /*0002*/ 	.short	(.L_11 - .L_10)
.L_10:
        /*0004*/ 	.word	0x0000007c


	//----- nvinfo : EIATTR_KPARAM_INFO
	.align		4
.L_11:
        /*0008*/ 	.byte	0x04, 0x17
        /*000a*/ 	.short	(.L_13 - .L_12)
.L_12:
        /*000c*/ 	.word	0x00000000
        /*0010*/ 	.short	0x0004
        /*0012*/ 	.short	0x001c
        /*0014*/ 	.byte	0x00, 0xf0, 0x11, 0x00


	//----- nvinfo : EIATTR_KPARAM_INFO
	.align		4
.L_13:
        /*0018*/ 	.byte	0x04, 0x17
        /*001a*/ 	.short	(.L_15 - .L_14)
.L_14:
        /*001c*/ 	.word	0x00000000
        /*0020*/ 	.short	0x0003
        /*0022*/ 	.short	0x0018
        /*0024*/ 	.byte	0x00, 0xf0, 0x11, 0x00


	//----- nvinfo : EIATTR_KPARAM_INFO
	.align		4
.L_15:
        /*0028*/ 	.byte	0x04, 0x17
        /*002a*/ 	.short	(.L_17 - .L_16)
.L_16:
        /*002c*/ 	.word	0x00000000
        /*0030*/ 	.short	0x0002
        /*0032*/ 	.short	0x0010
        /*0034*/ 	.byte	0x00, 0xf4, 0x21, 0x00


	//----- nvinfo : EIATTR_KPARAM_INFO
	.align		4
.L_17:
        /*0038*/ 	.byte	0x04, 0x17
        /*003a*/ 	.short	(.L_19 - .L_18)
.L_18:
        /*003c*/ 	.word	0x00000000
        /*0040*/ 	.short	0x0001
        /*0042*/ 	.short	0x0008
        /*0044*/ 	.byte	0x00, 0xf4, 0x21, 0x00


	//----- nvinfo : EIATTR_KPARAM_INFO
	.align		4
.L_19:
        /*0048*/ 	.byte	0x04, 0x17
        /*004a*/ 	.short	(.L_21 - .L_20)
.L_20:
        /*004c*/ 	.word	0x00000000
        /*0050*/ 	.short	0x0000
        /*0052*/ 	.short	0x0000
        /*0054*/ 	.byte	0x00, 0xf4, 0x21, 0x00


	//----- nvinfo : EIATTR_SPARSE_MMA_MASK
	.align		4
.L_21:
        /*0058*/ 	.byte	0x03, 0x50
        /*005a*/ 	.short	0x0000


	//----- nvinfo : EIATTR_MAXREG_COUNT
	.align		4
        /*005c*/ 	.byte	0x03, 0x1b
        /*005e*/ 	.short	0x00ff


	//----- nvinfo : EIATTR_COOP_GROUP_MASK_REGIDS
	.align		4
        /*0060*/ 	.byte	0x04, 0x29
        /*0062*/ 	.short	(.L_23 - .L_22)


	//   ....[0]....
.L_22:
        /*0064*/ 	.word	0xffffffff


	//   ....[1]....
        /*0068*/ 	.word	0xffffffff


	//   ....[2]....
        /*006c*/ 	.word	0xffffffff


	//   ....[3]....
        /*0070*/ 	.word	0xffffffff


	//   ....[4]....
        /*0074*/ 	.word	0xffffffff


	//   ....[5]....
        /*0078*/ 	.word	0xffffffff


	//   ....[6]....
        /*007c*/ 	.word	0xffffffff


	//   ....[7]....
        /*0080*/ 	.word	0xffffffff


	//   ....[8]....
        /*0084*/ 	.word	0xffffffff


	//   ....[9]....
        /*0088*/ 	.word	0xffffffff


	//   ....[10]....
        /*008c*/ 	.word	0xffffffff


	//   ....[11]....
        /*0090*/ 	.word	0xffffffff


	//   ....[12]....
        /*0094*/ 	.word	0xffffffff


	//   ....[13]....
        /*0098*/ 	.word	0xffffffff


	//----- nvinfo : EIATTR_COOP_GROUP_INSTR_OFFSETS
	.align		4
.L_23:
        /*009c*/ 	.byte	0x04, 0x28
        /*009e*/ 	.short	(.L_25 - .L_24)


	//   ....[0]....
.L_24:
        /*00a0*/ 	.word	0x000002d0


	//   ....[1]....
        /*00a4*/ 	.word	0x00000390


	//   ....[2]....
        /*00a8*/ 	.word	0x000003a0


	//   ....[3]....
        /*00ac*/ 	.word	0x000003d0


	//   ....[4]....
        /*00b0*/ 	.word	0x000003e0


	//   ....[5]....
        /*00b4*/ 	.word	0x00000410


	//   ....[6]....
        /*00b8*/ 	.word	0x00000440


	//   ....[7]....
        /*00bc*/ 	.word	0x00000470


	//   ....[8]....
        /*00c0*/ 	.word	0x000004b0


	//   ....[9]....
        /*00c4*/ 	.word	0x000004e0


	//   ....[10]....
        /*00c8*/ 	.word	0x000004f0


	//   ....[11]....
        /*00cc*/ 	.word	0x00000520


	//   ....[12]....
        /*00d0*/ 	.word	0x000005d0


	//   ....[13]....
        /*00d4*/ 	.word	0x00000600


	//----- nvinfo : EIATTR_EXIT_INSTR_OFFSETS
	.align		4
.L_25:
        /*00d8*/ 	.byte	0x04, 0x1c
        /*00da*/ 	.short	(.L_27 - .L_26)


	//   ....[0]....
.L_26:
        /*00dc*/ 	.word	0x00000830


	//----- nvinfo : EIATTR_REQNTID
	.align		4
.L_27:
        /*00e0*/ 	.byte	0x04, 0x10
        /*00e2*/ 	.short	(.L_29 - .L_28)
.L_28:
        /*00e4*/ 	.word	0x00000080
        /*00e8*/ 	.word	0x00000001
        /*00ec*/ 	.word	0x00000001


	//----- nvinfo : EIATTR_CBANK_PARAM_SIZE
	.align		4
.L_29:
        /*00f0*/ 	.byte	0x03, 0x19
        /*00f2*/ 	.short	0x0020


	//----- nvinfo : EIATTR_PARAM_CBANK
	.align		4
        /*00f4*/ 	.byte	0x04, 0x0a
        /*00f6*/ 	.short	(.L_31 - .L_30)
	.align		4
.L_30:
        /*00f8*/ 	.word	index@(.nv.constant0.triton_per_fused_add_convolution_div_max_pool2d_with_indices_pow_relu_sqrt_sub_sum_22)
        /*00fc*/ 	.short	0x0210
        /*00fe*/ 	.short	0x0020


	//----- nvinfo : EIATTR_SW_WAR
	.align		4
.L_31:
        /*0100*/ 	.byte	0x04, 0x36
        /*0102*/ 	.short	(.L_33 - .L_32)
.L_32:
        /*0104*/ 	.word	0x00000008
.L_33:


//--------------------- .nv.callgraph             --------------------------
	.section	.nv.callgraph,"",@"SHT_CUDA_CALLGRAPH"
	.align	4
	.sectionentsize	8
	.align		4
        /*0000*/ 	.word	0x00000000
	.align		4
        /*0004*/ 	.word	0xffffffff
	.align		4
        /*0008*/ 	.word	0x00000000
	.align		4
        /*000c*/ 	.word	0xfffffffe
	.align		4
        /*0010*/ 	.word	0x00000000
	.align		4
        /*0014*/ 	.word	0xfffffffd
	.align		4
        /*0018*/ 	.word	0x00000000
	.align		4
        /*001c*/ 	.word	0xfffffffc


//--------------------- .nv.constant4             --------------------------
	.section	.nv.constant4,"a",@progbits
	.align	8
	.align		8
.nv.constant4:
        /*0000*/ 	.dword	_$_str
	.align		8
        /*0008*/ 	.dword	_$_str_$_2


//--------------------- .text.triton_per_fused_add_convolution_div_max_pool2d_with_indices_pow_relu_sqrt_sub_sum_22 --------------------------
	.section	.text.triton_per_fused_add_convolution_div_max_pool2d_with_indices_pow_relu_sqrt_sub_sum_22,"ax",@progbits
	.sectionflags	@"SHF_BARRIERS=1"
	.align	128
        .global         triton_per_fused_add_convolution_div_max_pool2d_with_indices_pow_relu_sqrt_sub_sum_22
        .type           triton_per_fused_add_convolution_div_max_pool2d_with_indices_pow_relu_sqrt_sub_sum_22,@function
        .size           triton_per_fused_add_convolution_div_max_pool2d_with_indices_pow_relu_sqrt_sub_sum_22,(.L_x_1 - triton_per_fused_add_convolution_div_max_pool2d_with_indices_pow_relu_sqrt_sub_sum_22)
        .other          triton_per_fused_add_convolution_div_max_pool2d_with_indices_pow_relu_sqrt_sub_sum_22,@"STO_CUDA_ENTRY STV_DEFAULT"
triton_per_fused_add_convolution_div_max_pool2d_with_indices_pow_relu_sqrt_sub_sum_22:
.text.triton_per_fused_add_convolution_div_max_pool2d_with_indices_pow_relu_sqrt_sub_sum_22:
[----:B------:R-:W-:Y:S01]  /*0000*/  LDC R1, c[0x0][0x28] ;  /* 0x00000a00ff017b82 */ /* 0x000fe20000000800 */
[----:B------:R-:W1:Y:S07]  /*0010*/  S2R R18, SR_TID.X ;  /* 0x0000000000127919 */ /* 0x000e6e0000002100 */
[----:B------:R-:W2:Y:S01]  /*0020*/  LDC.64 R4, c[0x0][0x218] ;  /* 0x00008600ff047b82 */ /* 0x000ea20000000a00 */
[----:B------:R-:W-:Y:S01]  /*0030*/  ULDC.64 UR6, c[0x0][0x208] ;  /* 0x0000820000067ab9 */ /* 0x000fe20000000a00 */
[----:B------:R-:W3:Y:S06]  /*0040*/  S2R R6, SR_CTAID.X ;  /* 0x0000000000067919 */ /* 0x000eec0000002500 */
[----:B------:R-:W4:Y:S08]  /*0050*/  LDC.64 R2, c[0x0][0x210] ;  /* 0x00008400ff027b82 */ /* 0x000f300000000a00 */
[----:B------:R-:W5:Y:S01]  /*0060*/  LDC.64 R12, c[0x0][0x220] ;  /* 0x00008800ff0c7b82 */ /* 0x000f620000000a00 */
[----:B-1----:R-:W-:-:S04]  /*0070*/  SHF.L.U32 R17, R18, 0x2, RZ ;  /* 0x0000000212117819 */ /* 0x002fc800000006ff */
[----:B------:R-:W-:-:S04]  /*0080*/  LOP3.LUT R7, R17, 0x1fc, RZ, 0xc0, !PT ;  /* 0x000001fc11077812 */ /* 0x000fc800078ec0ff */
[----:B---3--:R-:W-:Y:S01]  /*0090*/  LEA R15, R6, R7, 0x9 ;  /* 0x00000007060f7211 */ /* 0x008fe200078e48ff */
[----:B--2---:R-:W-:-:S04]  /*00a0*/  IMAD.WIDE.U32 R4, R7, 0x4, R4 ;  /* 0x0000000407047825 */ /* 0x004fc800078e0004 */
[C---:B----4-:R-:W-:Y:S02]  /*00b0*/  IMAD.WIDE R2, R15.reuse, 0x4, R2 ;  /* 0x000000040f027825 */ /* 0x050fe400078e0202 */
[----:B------:R-:W2:Y:S04]  /*00c0*/  LDG.E.EL.128 R4, desc[UR6][R4.64] ;  /* 0x0000000604047981 */ /* 0x000ea8000c2e1d00 */
[----:B------:R-:W2:Y:S01]  /*00d0*/  LDG.E.128 R8, desc[UR6][R2.64] ;  /* 0x0000000602087981 */ /* 0x000ea2000c1e1d00 */
[----:B-----5:R-:W-:-:S06]  /*00e0*/  IMAD.WIDE R12, R15, 0x4, R12 ;  /* 0x000000040f0c7825 */ /* 0x020fcc00078e020c */
[----:B------:R-:W3:Y:S01]  /*00f0*/  LDG.E.128 R12, desc[UR6][R12.64] ;  /* 0x000000060c0c7981 */ /* 0x000ee2000c1e1d00 */
[----:B------:R-:W1:Y:S01]  /*0100*/  S2UR UR5, SR_CgaCtaId ;  /* 0x00000000000579c3 */ /* 0x000e620000008800 */
[----:B------:R-:W-:Y:S01]  /*0110*/  UMOV UR4, 0x400 ;  /* 0x0000040000047882 */ /* 0x000fe20000000000 */
[----:B------:R-:W-:Y:S01]  /*0120*/  ISETP.GE.AND P2, PT, R18, 0x4, PT ;  /* 0x000000041200780c */ /* 0x000fe20003f46270 */
[----:B-1----:R-:W-:Y:S01]  /*0130*/  UPRMT UR4, UR5, 0x654, UR4 ;  /* 0x0000065405047896 */ /* 0x002fe20008000004 */
[C---:B--2---:R-:W-:Y:S01]  /*0140*/  FADD R19, R9.reuse, R5 ;  /* 0x0000000509137221 */ /* 0x044fe20000000000 */
[----:B------:R-:W-:Y:S01]  /*0150*/  FSETP.GEU.AND P1, PT, R9, -R5, PT ;  /* 0x800000050900720b */ /* 0x000fe20003f2e000 */
[C---:B------:R-:W-:Y:S01]  /*0160*/  FADD R9, R8.reuse, R4 ;  /* 0x0000000408097221 */ /* 0x040fe20000000000 */
[----:B------:R-:W-:Y:S02]  /*0170*/  FSETP.GEU.AND P0, PT, R8, -R4, PT ;  /* 0x800000040800720b */ /* 0x000fe40003f0e000 */
[----:B------:R-:W-:-:S02]  /*0180*/  FSEL R8, R19, RZ, P1 ;  /* 0x000000ff13087208 */ /* 0x000fc40000800000 */
[C---:B------:R-:W-:Y:S01]  /*0190*/  FSETP.GEU.AND P1, PT, R10.reuse, -R6, PT ;  /* 0x800000060a00720b */ /* 0x040fe20003f2e000 */
[----:B------:R-:W-:Y:S01]  /*01a0*/  FADD R10, R10, R6 ;  /* 0x000000060a0a7221 */ /* 0x000fe20000000000 */
[----:B------:R-:W-:Y:S01]  /*01b0*/  FSEL R9, R9, RZ, P0 ;  /* 0x000000ff09097208 */ /* 0x000fe20000000000 */
[----:B------:R-:W-:Y:S01]  /*01c0*/  FMUL R20, R8, R8 ;  /* 0x0000000808147220 */ /* 0x000fe20000400000 */
[C---:B------:R-:W-:Y:S01]  /*01d0*/  FSETP.GEU.AND P0, PT, R11.reuse, -R7, PT ;  /* 0x800000070b00720b */ /* 0x040fe20003f0e000 */
[----:B------:R-:W-:Y:S01]  /*01e0*/  FADD R11, R11, R7 ;  /* 0x000000070b0b7221 */ /* 0x000fe20000000000 */
[----:B------:R-:W-:Y:S01]  /*01f0*/  FSEL R10, R10, RZ, P1 ;  /* 0x000000ff0a0a7208 */ /* 0x000fe20000800000 */
[----:B------:R-:W-:Y:S01]  /*0200*/  FFMA R19, R9, R9, R20 ;  /* 0x0000000909137223 */ /* 0x000fe20000000014 */
[C---:B---3--:R-:W-:Y:S01]  /*0210*/  FADD R23, R5.reuse, R13 ;  /* 0x0000000d05177221 */ /* 0x048fe20000000000 */
[----:B------:R-:W-:Y:S01]  /*0220*/  FSETP.GEU.AND P1, PT, R5, -R13, PT ;  /* 0x8000000d0500720b */ /* 0x000fe20003f2e000 */
[----:B------:R-:W-:Y:S01]  /*0230*/  FADD R5, R4, R12 ;  /* 0x0000000c04057221 */ /* 0x000fe20000000000 */
[----:B------:R-:W-:Y:S01]  /*0240*/  FSEL R11, R11, RZ, P0 ;  /* 0x000000ff0b0b7208 */ /* 0x000fe20000000000 */
[----:B------:R-:W-:Y:S01]  /*0250*/  FFMA R20, R10, R10, R19 ;  /* 0x0000000a0a147223 */ /* 0x000fe20000000013 */
[----:B------:R-:W-:-:S02]  /*0260*/  FSETP.GEU.AND P0, PT, R4, -R12, PT ;  /* 0x8000000c0400720b */ /* 0x000fc40003f0e000 */
[----:B------:R-:W-:Y:S01]  /*0270*/  FSEL R4, R23, RZ, P1 ;  /* 0x000000ff17047208 */ /* 0x000fe20000800000 */
[----:B------:R-:W-:Y:S01]  /*0280*/  FFMA R20, R11, R11, R20 ;  /* 0x0000000b0b147223 */ /* 0x000fe20000000014 */
[C---:B------:R-:W-:Y:S01]  /*0290*/  FSETP.GEU.AND P1, PT, R6.reuse, -R14, PT ;  /* 0x8000000e0600720b */ /* 0x040fe20003f2e000 */
[----:B------:R-:W-:Y:S01]  /*02a0*/  FADD R6, R6, R14 ;  /* 0x0000000e06067221 */ /* 0x000fe20000000000 */
[----:B------:R-:W-:Y:S01]  /*02b0*/  FSEL R5, R5, RZ, P0 ;  /* 0x000000ff05057208 */ /* 0x000fe20000000000 */
[----:B------:R-:W-:Y:S01]  /*02c0*/  FMUL R14, R4, R4 ;  /* 0x00000004040e7220 */ /* 0x000fe20000400000 */
[----:B------:R-:W1:Y:S01]  /*02d0*/  SHFL.BFLY PT, R19, R20, 0x10, 0x1f ;  /* 0x0e001f0014137f89 */ /* 0x000e6200000e0000 */
[C---:B------:R-:W-:Y:S01]  /*02e0*/  FSETP.GEU.AND P0, PT, R7.reuse, -R15, PT ;  /* 0x8000000f0700720b */ /* 0x040fe20003f0e000 */
[----:B------:R-:W-:Y:S01]  /*02f0*/  FADD R7, R7, R15 ;  /* 0x0000000f07077221 */ /* 0x000fe20000000000 */
[----:B------:R-:W-:Y:S01]  /*0300*/  FSEL R6, R6, RZ, P1 ;  /* 0x000000ff06067208 */ /* 0x000fe20000800000 */
[----:B------:R-:W-:Y:S01]  /*0310*/  FFMA R15, R5, R5, R14 ;  /* 0x00000005050f7223 */ /* 0x000fe2000000000e */
[----:B------:R-:W-:-:S02]  /*0320*/  LOP3.LUT P1, RZ, R18, 0x1f, RZ, 0xc0, !PT ;  /* 0x0000001f12ff7812 */ /* 0x000fc4000782c0ff */
[----:B------:R-:W-:Y:S01]  /*0330*/  FSEL R7, R7, RZ, P0 ;  /* 0x000000ff07077208 */ /* 0x000fe20000000000 */
[----:B------:R-:W-:Y:S01]  /*0340*/  FFMA R14, R6, R6, R15 ;  /* 0x00000006060e7223 */ /* 0x000fe2000000000f */
[----:B------:R-:W-:-:S03]  /*0350*/  LOP3.LUT P0, RZ, R18, 0x3, RZ, 0xc0, !PT ;  /* 0x0000000312ff7812 */ /* 0x000fc6000780c0ff */
[----:B------:R-:W-:Y:S01]  /*0360*/  FFMA R15, R7, R7, R14 ;  /* 0x00000007070f7223 */ /* 0x000fe2000000000e */
[----:B------:R-:W-:Y:S01]  /*0370*/  ISETP.LT.AND P0, PT, R18, 0x4, !P0 ;  /* 0x000000041200780c */ /* 0x000fe20004701270 */
[----:B-1----:R-:W-:-:S03]  /*0380*/  FADD R19, R20, R19 ;  /* 0x0000001314137221 */ /* 0x002fc60000000000 */
[----:B------:R-:W1:Y:S04]  /*0390*/  SHFL.BFLY PT, R20, R15, 0x10, 0x1f ;  /* 0x0e001f000f147f89 */ /* 0x000e6800000e0000 */
[----:B------:R-:W2:Y:S01]  /*03a0*/  SHFL.BFLY PT, R22, R19, 0x8, 0x1f ;  /* 0x0d001f0013167f89 */ /* 0x000ea200000e0000 */
[----:B-1----:R-:W-:Y:S01]  /*03b0*/  FADD R20, R15, R20 ;  /* 0x000000140f147221 */ /* 0x002fe20000000000 */
[----:B--2---:R-:W-:-:S04]  /*03c0*/  FADD R22, R19, R22 ;  /* 0x0000001613167221 */ /* 0x004fc80000000000 */
[----:B------:R-:W1:Y:S04]  /*03d0*/  SHFL.BFLY PT, R19, R20, 0x8, 0x1f ;  /* 0x0d001f0014137f89 */ /* 0x000e6800000e0000 */
[----:B------:R-:W2:Y:S01]  /*03e0*/  SHFL.BFLY PT, R21, R22, 0x4, 0x1f ;  /* 0x0c801f0016157f89 */ /* 0x000ea200000e0000 */
[----:B-1----:R-:W-:Y:S01]  /*03f0*/  FADD R19, R20, R19 ;  /* 0x0000001314137221 */ /* 0x002fe20000000000 */
[----:B--2---:R-:W-:-:S05]  /*0400*/  FADD R13, R22, R21 ;  /* 0x00000015160d7221 */ /* 0x004fca0000000000 */
[----:B------:R-:W1:Y:S02]  /*0410*/  SHFL.BFLY PT, R12, R13, 0x2, 0x1f ;  /* 0x0c401f000d0c7f89 */ /* 0x000e6400000e0000 */
[----:B-1----:R-:W-:Y:S01]  /*0420*/  FADD R14, R13, R12 ;  /* 0x0000000c0d0e7221 */ /* 0x002fe20000000000 */
[----:B------:R-:W-:-:S04]  /*0430*/  SHF.R.U32.HI R12, RZ, 0x3, R18 ;  /* 0x00000003ff0c7819 */ /* 0x000fc80000011612 */
[----:B------:R-:W1:Y:S01]  /*0440*/  SHFL.BFLY PT, R13, R14, 0x1, 0x1f ;  /* 0x0c201f000e0d7f89 */ /* 0x000e6200000e0000 */
[----:B------:R-:W-:Y:S01]  /*0450*/  LOP3.LUT R12, R12, 0xc, RZ, 0xc0, !PT ;  /* 0x0000000c0c0c7812 */ /* 0x000fe200078ec0ff */
[----:B-1----:R-:W-:Y:S02]  /*0460*/  FADD R13, R14, R13 ;  /* 0x0000000d0e0d7221 */ /* 0x002fe40000000000 */
[----:B------:R-:W1:Y:S04]  /*0470*/  SHFL.BFLY PT, R14, R19, 0x4, 0x1f ;  /* 0x0c801f00130e7f89 */ /* 0x000e6800000e0000 */
[----:B------:R-:W-:Y:S01]  /*0480*/  @!P1 STS [R12+UR4], R13 ;  /* 0x0000000d0c009988 */ /* 0x000fe20008000804 */
[----:B------:R-:W-:Y:S01]  /*0490*/  BAR.SYNC.DEFER_BLOCKING 0x0 ;  /* 0x0000000000007b1d */ /* 0x000fe20000010000 */
[----:B-1----:R-:W-:-:S05]  /*04a0*/  FADD R20, R19, R14 ;  /* 0x0000000e13147221 */ /* 0x002fca0000000000 */
[----:B------:R-:W1:Y:S04]  /*04b0*/  SHFL.BFLY PT, R21, R20, 0x2, 0x1f ;  /* 0x0c401f0014157f89 */ /* 0x000e6800000e0000 */
[----:B------:R-:W2:Y:S01]  /*04c0*/  @!P2 LDS R16, [R17+UR4] ;  /* 0x000000041110a984 */ /* 0x000ea20008000800 */
[----:B-1----:R-:W-:-:S05]  /*04d0*/  FADD R21, R20, R21 ;  /* 0x0000001514157221 */ /* 0x002fca0000000000 */
[----:B------:R-:W1:Y:S04]  /*04e0*/  SHFL.BFLY PT, R22, R21, 0x1, 0x1f ;  /* 0x0c201f0015167f89 */ /* 0x000e6800000e0000 */
[----:B--2---:R-:W2:Y:S01]  /*04f0*/  SHFL.BFLY PT, R15, R16, 0x2, 0x1f ;  /* 0x0c401f00100f7f89 */ /* 0x004ea200000e0000 */
[----:B-1----:R-:W-:Y:S01]  /*0500*/  FADD R19, R21, R22 ;  /* 0x0000001615137221 */ /* 0x002fe20000000000 */
[----:B--2---:R-:W-:-:S05]  /*0510*/  FADD R15, R16, R15 ;  /* 0x0000000f100f7221 */ /* 0x004fca0000000000 */
[----:B------:R-:W1:Y:S02]  /*0520*/  SHFL.BFLY PT, R14, R15, 0x1, 0x1f ;  /* 0x0c201f000f0e7f89 */ /* 0x000e6400000e0000 */
[----:B-1----:R-:W-:-:S05]  /*0530*/  FADD R14, R15, R14 ;  /* 0x0000000e0f0e7221 */ /* 0x002fca0000000000 */
[----:B------:R-:W-:Y:S01]  /*0540*/  @P0 STS [R17+UR4], R14 ;  /* 0x0000000e11000988 */ /* 0x000fe20008000804 */
[----:B------:R-:W-:Y:S06]  /*0550*/  BAR.SYNC.DEFER_BLOCKING 0x0 ;  /* 0x0000000000007b1d */ /* 0x000fec0000010000 */
[----:B------:R-:W1:Y:S02]  /*0560*/  LDS R13, [UR4] ;  /* 0x00000004ff0d7984 */ /* 0x000e640008000800 */
[----:B------:R-:W-:Y:S06]  /*0570*/  BAR.SYNC.DEFER_BLOCKING 0x0 ;  /* 0x0000000000007b1d */ /* 0x000fec0000010000 */
[----:B------:R-:W-:Y:S02]  /*0580*/  @!P1 STS [R12+UR4], R19 ;  /* 0x000000130c009988 */ /* 0x000fe40008000804 */
[----:B------:R-:W-:Y:S01]  /*0590*/  BAR.SYNC.DEFER_BLOCKING 0x0 ;  /* 0x0000000000007b1d */ /* 0x000fe20000010000 */
[----:B-1----:R-:W-:-:S06]  /*05a0*/  FADD R13, RZ, R13 ;  /* 0x0000000dff0d7221 */ /* 0x002fcc0000000000 */
[----:B------:R-:W1:Y:S01]  /*05b0*/  MUFU.SQRT R13, R13 ;  /* 0x0000000d000d7308 */ /* 0x000e620000002000 */
[----:B------:R-:W2:Y:S04]  /*05c0*/  @!P2 LDS R0, [R17+UR4] ;  /* 0x000000041100a984 */ /* 0x000ea80008000800 */
[----:B--2---:R-:W2:Y:S02]  /*05d0*/  SHFL.BFLY PT, R15, R0, 0x2, 0x1f ;  /* 0x0c401f00000f7f89 */ /* 0x004ea400000e0000 */
[----:B--2---:R-:W-:Y:S01]  /*05e0*/  FADD R15, R0, R15 ;  /* 0x0000000f000f7221 */ /* 0x004fe20000000000 */
[----:B-1----:R-:W-:-:S04]  /*05f0*/  FADD R0, R13, 1.00000001335143196e-10 ;  /* 0x2edbe6ff0d007421 */ /* 0x002fc80000000000 */
[----:B------:R-:W1:Y:S02]  /*0600*/  SHFL.BFLY PT, R16, R15, 0x1, 0x1f ;  /* 0x0c201f000f107f89 */ /* 0x000e6400000e0000 */
[----:B-1----:R-:W-:-:S05]  /*0610*/  FADD R16, R15, R16 ;  /* 0x000000100f107221 */ /* 0x002fca0000000000 */
[----:B------:R-:W-:Y:S01]  /*0620*/  @P0 STS [R17+UR4], R16 ;  /* 0x0000001011000988 */ /* 0x000fe20008000804 */
[----:B------:R-:W-:Y:S01]  /*0630*/  BAR.SYNC.DEFER_BLOCKING 0x0 ;  /* 0x0000000000007b1d */ /* 0x000fe20000010000 */
[----:B------:R-:W-:-:S13]  /*0640*/  FSETP.GT.AND P0, PT, R0, 8.50705917302346158658e+37, PT ;  /* 0x7e8000000000780b */ /* 0x000fda0003f04000 */
[----:B------:R-:W-:Y:S01]  /*0650*/  @P0 FMUL R0, R0, 0.25 ;  /* 0x3e80000000000820 */ /* 0x000fe20000400000 */
[----:B------:R-:W-:Y:S01]  /*0660*/  @P0 FMUL R10, R10, 0.25 ;  /* 0x3e8000000a0a0820 */ /* 0x000fe20000400000 */
[----:B------:R-:W-:Y:S01]  /*0670*/  @P0 FMUL R9, R9, 0.25 ;  /* 0x3e80000009090820 */ /* 0x000fe20000400000 */
[----:B------:R-:W-:Y:S01]  /*0680*/  @P0 FMUL R8, R8, 0.25 ;  /* 0x3e80000008080820 */ /* 0x000fe20000400000 */
[----:B------:R-:W-:Y:S02]  /*0690*/  @P0 FMUL R11, R11, 0.25 ;  /* 0x3e8000000b0b0820 */ /* 0x000fe40000400000 */
[----:B------:R-:W-:Y:S01]  /*06a0*/  MUFU.RCP R0, R0 ;  /* 0x0000000000007308 */ /* 0x000fe20000001000 */
[----:B------:R-:W1:Y:S02]  /*06b0*/  LDS R14, [UR4] ;  /* 0x00000004ff0e7984 */ /* 0x000e640008000800 */
[----:B-1----:R-:W-:-:S06]  /*06c0*/  FADD R14, RZ, R14 ;  /* 0x0000000eff0e7221 */ /* 0x002fcc0000000000 */
[----:B------:R-:W1:Y:S02]  /*06d0*/  MUFU.SQRT R14, R14 ;  /* 0x0000000e000e7308 */ /* 0x000e640000002000 */
[----:B-1----:R-:W-:-:S05]  /*06e0*/  FADD R12, R14, 1.00000001335143196e-10 ;  /* 0x2edbe6ff0e0c7421 */ /* 0x002fca0000000000 */
[----:B------:R-:W-:-:S13]  /*06f0*/  FSETP.GT.AND P1, PT, R12, 8.50705917302346158658e+37, PT ;  /* 0x7e8000000c00780b */ /* 0x000fda0003f24000 */
[----:B------:R-:W-:Y:S01]  /*0700*/  @P1 FMUL R12, R12, 0.25 ;  /* 0x3e8000000c0c1820 */ /* 0x000fe20000400000 */
[----:B------:R-:W-:Y:S01]  /*0710*/  @P1 FMUL R4, R4, 0.25 ;  /* 0x3e80000004041820 */ /* 0x000fe20000400000 */
[----:B------:R-:W-:Y:S01]  /*0720*/  @P1 FMUL R6, R6, 0.25 ;  /* 0x3e80000006061820 */ /* 0x000fe20000400000 */
[----:B------:R-:W-:Y:S01]  /*0730*/  @P1 FMUL R5, R5, 0.25 ;  /* 0x3e80000005051820 */ /* 0x000fe20000400000 */
[----:B------:R-:W-:Y:S02]  /*0740*/  @P1 FMUL R7, R7, 0.25 ;  /* 0x3e80000007071820 */ /* 0x000fe40000400000 */
[----:B------:R-:W1:Y:S02]  /*0750*/  MUFU.RCP R12, R12 ;  /* 0x0000000c000c7308 */ /* 0x000e640000001000 */
[C---:B-1----:R-:W-:Y:S01]  /*0760*/  FMUL R13, R12.reuse, R4 ;  /* 0x000000040c0d7220 */ /* 0x042fe20000400000 */
[C---:B------:R-:W-:Y:S01]  /*0770*/  FMUL R15, R12.reuse, R6 ;  /* 0x000000060c0f7220 */ /* 0x040fe20000400000 */
[C---:B------:R-:W-:Y:S01]  /*0780*/  FMUL R5, R12.reuse, R5 ;  /* 0x000000050c057220 */ /* 0x040fe20000400000 */
[----:B------:R-:W-:Y:S01]  /*0790*/  FMUL R4, R12, R7 ;  /* 0x000000070c047220 */ /* 0x000fe20000400000 */
[C---:B------:R-:W-:Y:S01]  /*07a0*/  FFMA R13, R0.reuse, R8, -R13 ;  /* 0x00000008000d7223 */ /* 0x040fe2000000080d */
[C---:B------:R-:W-:Y:S01]  /*07b0*/  FFMA R15, R0.reuse, R10, -R15 ;  /* 0x0000000a000f7223 */ /* 0x040fe2000000080f */
[C---:B------:R-:W-:Y:S01]  /*07c0*/  FFMA R5, R0.reuse, R9, -R5 ;  /* 0x0000000900057223 */ /* 0x040fe20000000805 */
[----:B------:R-:W-:Y:S01]  /*07d0*/  FFMA R4, R0, R11, -R4 ;  /* 0x0000000b00047223 */ /* 0x000fe20000000804 */
[----:B------:R-:W-:Y:S01]  /*07e0*/  FMUL R13, R13, R13 ;  /* 0x0000000d0d0d7220 */ /* 0x000fe20000400000 */
[----:B------:R-:W-:Y:S01]  /*07f0*/  FMUL R14, R15, R15 ;  /* 0x0000000f0f0e7220 */ /* 0x000fe20000400000 */
[----:B------:R-:W-:Y:S01]  /*0800*/  FMUL R12, R5, R5 ;  /* 0x00000005050c7220 */ /* 0x000fe20000400000 */
[----:B------:R-:W-:-:S05]  /*0810*/  FMUL R15, R4, R4 ;  /* 0x00000004040f7220 */ /* 0x000fca0000400000 */
[----:B------:R-:W-:Y:S01]  /*0820*/  STG.E.128 desc[UR6][R2.64], R12 ;  /* 0x0000000c02007986 */ /* 0x000fe2000c101d06 */
[----:B------:R-:W-:Y:S05]  /*0830*/  EXIT ;  /* 0x000000000000794d */ /* 0x000fea0003800000 */
.L_x_0:
[----:B------:R-:W-:-:S00]  /*0840*/  BRA `(.L_x_0) ;  /* 0xfffffffc00fc7947 */ /* 0x000fc0000383ffff */
[----:B------:R-:W-:-:S00]  /*0850*/  NOP ;  /* 0x0000000000007918 */ /* 0x000fc00000000000 */
        /* <DEDUP_REMOVED lines=10> */
.L_x_1:


//--------------------- .nv.global.init           --------------------------
	.section	.nv.global.init,"aw",@progbits
.nv.global.init:
	.type		_$_str,@object
	.size		_$_str,(_$_str_$_2 - _$_str)
_$_str:
        /*0000*/ 	.byte	0x5f, 0x5f, 0x43, 0x55, 0x44, 0x41, 0x5f, 0x46, 0x54, 0x5a, 0x00
	.type		_$_str_$_2,@object
	.size		_$_str_$_2,(.L_1 - _$_str_$_2)
_$_str_$_2:
        /*000b*/ 	.byte	0x5f, 0x5f, 0x43, 0x55, 0x44, 0x41, 0x5f, 0x50, 0x52, 0x45, 0x43, 0x5f, 0x53, 0x51, 0x52, 0x54
        /*001b*/ 	.byte	0x00
.L_1:


//--------------------- .nv.shared.triton_per_fused_add_convolution_div_max_pool2d_with_indices_pow_relu_sqrt_sub_sum_22 --------------------------
	.section	.nv.shared.triton_per_fused_add_convolution_div_max_pool2d_with_indices_pow_relu_sqrt_sub_sum_22,"aw",@nobits
	.sectionflags	@""
	.align	16
	.zero		1024


//--------------------- .nv.constant0.triton_per_fused_add_convolution_div_max_pool2d_with_indices_pow_relu_sqrt_sub_sum_22 --------------------------
	.section	.nv.constant0.triton_per_fused_add_convolution_div_max_pool2d_with_indices_pow_relu_sqrt_sub_sum_22,"a",@progbits
	.sectionflags	@""
	.align	4
.nv.constant0.triton_per_fused_add_convolution_div_max_pool2d_with_indices_pow_relu_sqrt_sub_sum_22:
	.zero		560
